	.target	sm_100a

	.elftype	@"ET_EXEC"


//--------------------- .note.nv.tkinfo           --------------------------
	.section	.note.nv.tkinfo,"",@"SHT_NOTE"
	.sectionflags	@"SHF_NOTE_NV_TKINFO"
	.tkinfo
        /*0018*/ 	.word	0x00000002
        /*0030*/ 	.string	""
        /*0030*/ 	.string	"ptxas"
        /*0030*/ 	.string	"Cuda compilation tools, release 13.0, V13.0.88"
        /*0030*/ 	.string	"Build cuda_13.0.r13.0/compiler.36424714_0"
        /*0030*/ 	.string	"-arch sm_100a -m 64 "



//--------------------- .note.nv.cuinfo           --------------------------
	.section	.note.nv.cuinfo,"",@"SHT_NOTE"
	.sectionflags	@"SHF_NOTE_NV_CUINFO"
        /*0018*/ 	.short	0x0002
        /*001a*/ 	.short	0x0064
        /*001c*/ 	.short	0x0082
	.zero		2


//--------------------- .nv.info                  --------------------------
	.section	.nv.info,"",@"SHT_CUDA_INFO"
	.align	4


	//----- nvinfo : EIATTR_REGCOUNT
	.align		4
        /*0000*/ 	.byte	0x04, 0x2f
        /*0002*/ 	.short	(.L_1 - .L_0)
	.align		4
.L_0:
        /*0004*/ 	.word	index@(_ZN17fastertransformer13ban_bad_wordsI6__halfEEvPT_PKiS5_iiS5_mbiim)
        /*0008*/ 	.word	0x00000018


	//----- nvinfo : EIATTR_FRAME_SIZE
	.align		4
.L_1:
        /*000c*/ 	.byte	0x04, 0x11
        /*000e*/ 	.short	(.L_3 - .L_2)
	.align		4
.L_2:
        /*0010*/ 	.word	index@(_ZN17fastertransformer13ban_bad_wordsI6__halfEEvPT_PKiS5_iiS5_mbiim)
        /*0014*/ 	.word	0x00000000


	//----- nvinfo : EIATTR_REGCOUNT
	.align		4
.L_3:
        /*0018*/ 	.byte	0x04, 0x2f
        /*001a*/ 	.short	(.L_5 - .L_4)
	.align		4
.L_4:
        /*001c*/ 	.word	index@(_ZN17fastertransformer13ban_bad_wordsIfEEvPT_PKiS4_iiS4_mbiim)
        /*0020*/ 	.word	0x00000018


	//----- nvinfo : EIATTR_FRAME_SIZE
	.align		4
.L_5:
        /*0024*/ 	.byte	0x04, 0x11
        /*0026*/ 	.short	(.L_7 - .L_6)
	.align		4
.L_6:
        /*0028*/ 	.word	index@(_ZN17fastertransformer13ban_bad_wordsIfEEvPT_PKiS4_iiS4_mbiim)
        /*002c*/ 	.word	0x00000000


	//----- nvinfo : EIATTR_MIN_STACK_SIZE
	.align		4
.L_7:
        /*0030*/ 	.byte	0x04, 0x12
        /*0032*/ 	.short	(.L_9 - .L_8)
	.align		4
.L_8:
        /*0034*/ 	.word	index@(_ZN17fastertransformer13ban_bad_wordsIfEEvPT_PKiS4_iiS4_mbiim)
        /*0038*/ 	.word	0x00000000


	//----- nvinfo : EIATTR_MIN_STACK_SIZE
	.align		4
.L_9:
        /*003c*/ 	.byte	0x04, 0x12
        /*003e*/ 	.short	(.L_11 - .L_10)
	.align		4
.L_10:
        /*0040*/ 	.word	index@(_ZN17fastertransformer13ban_bad_wordsI6__halfEEvPT_PKiS5_iiS5_mbiim)
        /*0044*/ 	.word	0x00000000
.L_11:


//--------------------- .nv.compat                --------------------------
	.section	.nv.compat,"",@"SHT_CUDA_COMPAT_INFO"
	.align	4
        /*0000*/ 	.byte	0x02, 0x09, 0x01, 0x00, 0x02, 0x02, 0x01, 0x00, 0x02, 0x05, 0x05, 0x00, 0x03, 0x07, 0x01, 0x01
        /*0010*/ 	.byte	0x02, 0x03, 0x00, 0x00, 0x02, 0x06, 0x01, 0x00, 0x04, 0x0b, 0x08, 0x00, 0x09, 0x00, 0x00, 0x00
        /*0020*/ 	.byte	0x00, 0x00, 0x00, 0x00


//--------------------- .nv.info._ZN17fastertransformer13ban_bad_wordsIfEEvPT_PKiS4_iiS4_mbiim --------------------------
	.section	.nv.info._ZN17fastertransformer13ban_bad_wordsIfEEvPT_PKiS4_iiS4_mbiim,"",@"SHT_CUDA_INFO"
	.sectionflags	@""
	.align	4


	//----- nvinfo : EIATTR_CUDA_API_VERSION
	.align		4
        /*0000*/ 	.byte	0x04, 0x37
        /*0002*/ 	.short	(.L_13 - .L_12)
.L_12:
        /*0004*/ 	.word	0x00000082


	//----- nvinfo : EIATTR_KPARAM_INFO
	.align		4
.L_13:
        /*0008*/ 	.byte	0x04, 0x17
        /*000a*/ 	.short	(.L_15 - .L_14)
.L_14:
        /*000c*/ 	.word	0x00000000
        /*0010*/ 	.short	0x000a
        /*0012*/ 	.short	0x0040
        /*0014*/ 	.byte	0x00, 0xf0, 0x21, 0x00


	//----- nvinfo : EIATTR_KPARAM_INFO
	.align		4
.L_15:
        /*0018*/ 	.byte	0x04, 0x17
        /*001a*/ 	.short	(.L_17 - .L_16)
.L_16:
        /*001c*/ 	.word	0x00000000
        /*0020*/ 	.short	0x0009
        /*0022*/ 	.short	0x0038
        /*0024*/ 	.byte	0x00, 0xf0, 0x11, 0x00


	//----- nvinfo : EIATTR_KPARAM_INFO
	.align		4
.L_17:
        /*0028*/ 	.byte	0x04, 0x17
        /*002a*/ 	.short	(.L_19 - .L_18)
.L_18:
        /*002c*/ 	.word	0x00000000
        /*0030*/ 	.short	0x0008
        /*0032*/ 	.short	0x0034
        /*0034*/ 	.byte	0x00, 0xf0, 0x11, 0x00


	//----- nvinfo : EIATTR_KPARAM_INFO
	.align		4
.L_19:
        /*0038*/ 	.byte	0x04, 0x17
        /*003a*/ 	.short	(.L_21 - .L_20)
.L_20:
        /*003c*/ 	.word	0x00000000
        /*0040*/ 	.short	0x0007
        /*0042*/ 	.short	0x0030
        /*0044*/ 	.byte	0x00, 0xf0, 0x05, 0x00


	//----- nvinfo : EIATTR_KPARAM_INFO
	.align		4
.L_21:
        /*0048*/ 	.byte	0x04, 0x17
        /*004a*/ 	.short	(.L_23 - .L_22)
.L_22:
        /*004c*/ 	.word	0x00000000
        /*0050*/ 	.short	0x0006
        /*0052*/ 	.short	0x0028
        /*0054*/ 	.byte	0x00, 0xf0, 0x21, 0x00


	//----- nvinfo : EIATTR_KPARAM_INFO
	.align		4
.L_23:
        /*0058*/ 	.byte	0x04, 0x17
        /*005a*/ 	.short	(.L_25 - .L_24)
.L_24:
        /*005c*/ 	.word	0x00000000
        /*0060*/ 	.short	0x0005
        /*0062*/ 	.short	0x0020
        /*0064*/ 	.byte	0x00, 0xf5, 0x21, 0x00


	//----- nvinfo : EIATTR_KPARAM_INFO
	.align		4
.L_25:
        /*0068*/ 	.byte	0x04, 0x17
        /*006a*/ 	.short	(.L_27 - .L_26)
.L_26:
        /*006c*/ 	.word	0x00000000
        /*0070*/ 	.short	0x0004
        /*0072*/ 	.short	0x001c
        /*0074*/ 	.byte	0x00, 0xf0, 0x11, 0x00


	//----- nvinfo : EIATTR_KPARAM_INFO
	.align		4
.L_27:
        /*0078*/ 	.byte	0x04, 0x17
        /*007a*/ 	.short	(.L_29 - .L_28)
.L_28:
        /*007c*/ 	.word	0x00000000
        /*0080*/ 	.short	0x0003
        /*0082*/ 	.short	0x0018
        /*0084*/ 	.byte	0x00, 0xf0, 0x11, 0x00


	//----- nvinfo : EIATTR_KPARAM_INFO
	.align		4
.L_29:
        /*0088*/ 	.byte	0x04, 0x17
        /*008a*/ 	.short	(.L_31 - .L_30)
.L_30:
        /*008c*/ 	.word	0x00000000
        /*0090*/ 	.short	0x0002
        /*0092*/ 	.short	0x0010
        /*0094*/ 	.byte	0x00, 0xf5, 0x21, 0x00


	//----- nvinfo : EIATTR_KPARAM_INFO
	.align		4
.L_31:
        /*0098*/ 	.byte	0x04, 0x17
        /*009a*/ 	.short	(.L_33 - .L_32)
.L_32:
        /*009c*/ 	.word	0x00000000
        /*00a0*/ 	.short	0x0001
        /*00a2*/ 	.short	0x0008
        /*00a4*/ 	.byte	0x00, 0xf5, 0x21, 0x00


	//----- nvinfo : EIATTR_KPARAM_INFO
	.align		4
.L_33:
        /*00a8*/ 	.byte	0x04, 0x17
        /*00aa*/ 	.short	(.L_35 - .L_34)
.L_34:
        /*00ac*/ 	.word	0x00000000
        /*00b0*/ 	.short	0x0000
        /*00b2*/ 	.short	0x0000
        /*00b4*/ 	.byte	0x00, 0xf5, 0x21, 0x00


	//----- nvinfo : EIATTR_SPARSE_MMA_MASK
	.align		4
.L_35:
        /*00b8*/ 	.byte	0x03, 0x50
        /*00ba*/ 	.short	0x0000


	//----- nvinfo : EIATTR_MAXREG_COUNT
	.align		4
        /*00bc*/ 	.byte	0x03, 0x1b
        /*00be*/ 	.short	0x00ff


	//----- nvinfo : EIATTR_MERCURY_ISA_VERSION
	.align		4
        /*00c0*/ 	.byte	0x03, 0x5f
        /*00c2*/ 	.short	0x0101


	//----- nvinfo : EIATTR_VRC_CTA_INIT_COUNT
	.align		4
        /*00c4*/ 	.byte	0x02, 0x4a
	.zero		1
	.zero		1


	//----- nvinfo : EIATTR_EXIT_INSTR_OFFSETS
	.align		4
        /*00c8*/ 	.byte	0x04, 0x1c
        /*00ca*/ 	.short	(.L_37 - .L_36)


	//   ....[0]....
.L_36:
        /*00cc*/ 	.word	0x000002a0


	//   ....[1]....
        /*00d0*/ 	.word	0x00000340


	//   ....[2]....
        /*00d4*/ 	.word	0x00000690


	//   ....[3]....
        /*00d8*/ 	.word	0x000006e0


	//   ....[4]....
        /*00dc*/ 	.word	0x00000840


	//   ....[5]....
        /*00e0*/ 	.word	0x00000950


	//   ....[6]....
        /*00e4*/ 	.word	0x00000a90


	//   ....[7]....
        /*00e8*/ 	.word	0x00000ab0


	//   ....[8]....
        /*00ec*/ 	.word	0x00000b20


	//   ....[9]....
        /*00f0*/ 	.word	0x00000ba0


	//----- nvinfo : EIATTR_CRS_STACK_SIZE
	.align		4
.L_37:
        /*00f4*/ 	.byte	0x04, 0x1e
        /*00f6*/ 	.short	(.L_39 - .L_38)
.L_38:
        /*00f8*/ 	.word	0x00000000


	//----- nvinfo : EIATTR_CBANK_PARAM_SIZE
	.align		4
.L_39:
        /*00fc*/ 	.byte	0x03, 0x19
        /*00fe*/ 	.short	0x0048


	//----- nvinfo : EIATTR_PARAM_CBANK
	.align		4
        /*0100*/ 	.byte	0x04, 0x0a
        /*0102*/ 	.short	(.L_41 - .L_40)
	.align		4
.L_40:
        /*0104*/ 	.word	index@(.nv.constant0._ZN17fastertransformer13ban_bad_wordsIfEEvPT_PKiS4_iiS4_mbiim)
        /*0108*/ 	.short	0x0380
        /*010a*/ 	.short	0x0048


	//----- nvinfo : EIATTR_SW_WAR
	.align		4
.L_41:
        /*010c*/ 	.byte	0x04, 0x36
        /*010e*/ 	.short	(.L_43 - .L_42)
.L_42:
        /*0110*/ 	.word	0x00000008
.L_43:


//--------------------- .nv.info._ZN17fastertransformer13ban_bad_wordsI6__halfEEvPT_PKiS5_iiS5_mbiim --------------------------
	.section	.nv.info._ZN17fastertransformer13ban_bad_wordsI6__halfEEvPT_PKiS5_iiS5_mbiim,"",@"SHT_CUDA_INFO"
	.sectionflags	@""
	.align	4


	//----- nvinfo : EIATTR_CUDA_API_VERSION
	.align		4
        /*0000*/ 	.byte	0x04, 0x37
        /*0002*/ 	.short	(.L_45 - .L_44)
.L_44:
        /*0004*/ 	.word	0x00000082


	//----- nvinfo : EIATTR_KPARAM_INFO
	.align		4
.L_45:
        /*0008*/ 	.byte	0x04, 0x17
        /*000a*/ 	.short	(.L_47 - .L_46)
.L_46:
        /*000c*/ 	.word	0x00000000
        /*0010*/ 	.short	0x000a
        /*0012*/ 	.short	0x0040
        /*0014*/ 	.byte	0x00, 0xf0, 0x21, 0x00


	//----- nvinfo : EIATTR_KPARAM_INFO
	.align		4
.L_47:
        /*0018*/ 	.byte	0x04, 0x17
        /*001a*/ 	.short	(.L_49 - .L_48)
.L_48:
        /*001c*/ 	.word	0x00000000
        /*0020*/ 	.short	0x0009
        /*0022*/ 	.short	0x0038
        /*0024*/ 	.byte	0x00, 0xf0, 0x11, 0x00


	//----- nvinfo : EIATTR_KPARAM_INFO
	.align		4
.L_49:
        /*0028*/ 	.byte	0x04, 0x17
        /*002a*/ 	.short	(.L_51 - .L_50)
.L_50:
        /*002c*/ 	.word	0x00000000
        /*0030*/ 	.short	0x0008
        /*0032*/ 	.short	0x0034
        /*0034*/ 	.byte	0x00, 0xf0, 0x11, 0x00


	//----- nvinfo : EIATTR_KPARAM_INFO
	.align		4
.L_51:
        /*0038*/ 	.byte	0x04, 0x17
        /*003a*/ 	.short	(.L_53 - .L_52)
.L_52:
        /*003c*/ 	.word	0x00000000
        /*0040*/ 	.short	0x0007
        /*0042*/ 	.short	0x0030
        /*0044*/ 	.byte	0x00, 0xf0, 0x05, 0x00


	//----- nvinfo : EIATTR_KPARAM_INFO
	.align		4
.L_53:
        /*0048*/ 	.byte	0x04, 0x17
        /*004a*/ 	.short	(.L_55 - .L_54)
.L_54:
        /*004c*/ 	.word	0x00000000
        /*0050*/ 	.short	0x0006
        /*0052*/ 	.short	0x0028
        /*0054*/ 	.byte	0x00, 0xf0, 0x21, 0x00


	//----- nvinfo : EIATTR_KPARAM_INFO
	.align		4
.L_55:
        /*0058*/ 	.byte	0x04, 0x17
        /*005a*/ 	.short	(.L_57 - .L_56)
.L_56:
        /*005c*/ 	.word	0x00000000
        /*0060*/ 	.short	0x0005
        /*0062*/ 	.short	0x0020
        /*0064*/ 	.byte	0x00, 0xf5, 0x21, 0x00


	//----- nvinfo : EIATTR_KPARAM_INFO
	.align		4
.L_57:
        /*0068*/ 	.byte	0x04, 0x17
        /*006a*/ 	.short	(.L_59 - .L_58)
.L_58:
        /*006c*/ 	.word	0x00000000
        /*0070*/ 	.short	0x0004
        /*0072*/ 	.short	0x001c
        /*0074*/ 	.byte	0x00, 0xf0, 0x11, 0x00


	//----- nvinfo : EIATTR_KPARAM_INFO
	.align		4
.L_59:
        /*0078*/ 	.byte	0x04, 0x17
        /*007a*/ 	.short	(.L_61 - .L_60)
.L_60:
        /*007c*/ 	.word	0x00000000
        /*0080*/ 	.short	0x0003
        /*0082*/ 	.short	0x0018
        /*0084*/ 	.byte	0x00, 0xf0, 0x11, 0x00


	//----- nvinfo : EIATTR_KPARAM_INFO
	.align		4
.L_61:
        /*0088*/ 	.byte	0x04, 0x17
        /*008a*/ 	.short	(.L_63 - .L_62)
.L_62:
        /*008c*/ 	.word	0x00000000
        /*0090*/ 	.short	0x0002
        /*0092*/ 	.short	0x0010
        /*0094*/ 	.byte	0x00, 0xf5, 0x21, 0x00


	//----- nvinfo : EIATTR_KPARAM_INFO
	.align		4
.L_63:
        /*0098*/ 	.byte	0x04, 0x17
        /*009a*/ 	.short	(.L_65 - .L_64)
.L_64:
        /*009c*/ 	.word	0x00000000
        /*00a0*/ 	.short	0x0001
        /*00a2*/ 	.short	0x0008
        /*00a4*/ 	.byte	0x00, 0xf5, 0x21, 0x00


	//----- nvinfo : EIATTR_KPARAM_INFO
	.align		4
.L_65:
        /*00a8*/ 	.byte	0x04, 0x17
        /*00aa*/ 	.short	(.L_67 - .L_66)
.L_66:
        /*00ac*/ 	.word	0x00000000
        /*00b0*/ 	.short	0x0000
        /*00b2*/ 	.short	0x0000
        /*00b4*/ 	.byte	0x00, 0xf5, 0x21, 0x00


	//----- nvinfo : EIATTR_SPARSE_MMA_MASK
	.align		4
.L_67:
        /*00b8*/ 	.byte	0x03, 0x50
        /*00ba*/ 	.short	0x0000


	//----- nvinfo : EIATTR_MAXREG_COUNT
	.align		4
        /*00bc*/ 	.byte	0x03, 0x1b
        /*00be*/ 	.short	0x00ff


	//----- nvinfo : EIATTR_MERCURY_ISA_VERSION
	.align		4
        /*00c0*/ 	.byte	0x03, 0x5f
        /*00c2*/ 	.short	0x0101


	//----- nvinfo : EIATTR_VRC_CTA_INIT_COUNT
	.align		4
        /*00c4*/ 	.byte	0x02, 0x4a
	.zero		1
	.zero		1


	//----- nvinfo : EIATTR_EXIT_INSTR_OFFSETS
	.align		4
        /*00c8*/ 	.byte	0x04, 0x1c
        /*00ca*/ 	.short	(.L_69 - .L_68)


	//   ....[0]....
.L_68:
        /*00cc*/ 	.word	0x000002a0


	//   ....[1]....
        /*00d0*/ 	.word	0x00000340


	//   ....[2]....
        /*00d4*/ 	.word	0x00000690


	//   ....[3]....
        /*00d8*/ 	.word	0x000006e0


	//   ....[4]....
        /*00dc*/ 	.word	0x00000840


	//   ....[5]....
        /*00e0*/ 	.word	0x00000950


	//   ....[6]....
        /*00e4*/ 	.word	0x00000a90


	//   ....[7]....
        /*00e8*/ 	.word	0x00000ab0


	//   ....[8]....
        /*00ec*/ 	.word	0x00000b20


	//   ....[9]....
        /*00f0*/ 	.word	0x00000bb0


	//----- nvinfo : EIATTR_CRS_STACK_SIZE
	.align		4
.L_69:
        /*00f4*/ 	.byte	0x04, 0x1e
        /*00f6*/ 	.short	(.L_71 - .L_70)
.L_70:
        /*00f8*/ 	.word	0x00000000


	//----- nvinfo : EIATTR_CBANK_PARAM_SIZE
	.align		4
.L_71:
        /*00fc*/ 	.byte	0x03, 0x19
        /*00fe*/ 	.short	0x0048


	//----- nvinfo : EIATTR_PARAM_CBANK
	.align		4
        /*0100*/ 	.byte	0x04, 0x0a
        /*0102*/ 	.short	(.L_73 - .L_72)
	.align		4
.L_72:
        /*0104*/ 	.word	index@(.nv.constant0._ZN17fastertransformer13ban_bad_wordsI6__halfEEvPT_PKiS5_iiS5_mbiim)
        /*0108*/ 	.short	0x0380
        /*010a*/ 	.short	0x0048


	//----- nvinfo : EIATTR_SW_WAR
	.align		4
.L_73:
        /*010c*/ 	.byte	0x04, 0x36
        /*010e*/ 	.short	(.L_75 - .L_74)
.L_74:
        /*0110*/ 	.word	0x00000008
.L_75:


//--------------------- .nv.callgraph             --------------------------
	.section	.nv.callgraph,"",@"SHT_CUDA_CALLGRAPH"
	.align	4
	.sectionentsize	8
	.align		4
        /*0000*/ 	.word	0x00000000
	.align		4
        /*0004*/ 	.word	0xffffffff
	.align		4
        /*0008*/ 	.word	0x00000000
	.align		4
        /*000c*/ 	.word	0xfffffffe
	.align		4
        /*0010*/ 	.word	0x00000000
	.align		4
        /*0014*/ 	.word	0xfffffffd
	.align		4
        /*0018*/ 	.word	0x00000000
	.align		4
        /*001c*/ 	.word	0xfffffffc


//--------------------- .text._ZN17fastertransformer13ban_bad_wordsIfEEvPT_PKiS4_iiS4_mbiim --------------------------
	.section	.text._ZN17fastertransformer13ban_bad_wordsIfEEvPT_PKiS4_iiS4_mbiim,"ax",@progbits
	.align	128
        .global         _ZN17fastertransformer13ban_bad_wordsIfEEvPT_PKiS4_iiS4_mbiim
        .type           _ZN17fastertransformer13ban_bad_wordsIfEEvPT_PKiS4_iiS4_mbiim,@function
        .size           _ZN17fastertransformer13ban_bad_wordsIfEEvPT_PKiS4_iiS4_mbiim,(.L_x_18 - _ZN17fastertransformer13ban_bad_wordsIfEEvPT_PKiS4_iiS4_mbiim)
        .other          _ZN17fastertransformer13ban_bad_wordsIfEEvPT_PKiS4_iiS4_mbiim,@"STO_CUDA_ENTRY STV_DEFAULT"
_ZN17fastertransformer13ban_bad_wordsIfEEvPT_PKiS4_iiS4_mbiim:
.text._ZN17fastertransformer13ban_bad_wordsIfEEvPT_PKiS4_iiS4_mbiim:
[----:B------:R-:W-:Y:S08]  /*0000*/  LDC R1, c[0x0][0x37c] ;  /* 0x0000df00ff017b82 */ /* 0x000ff00000000800 */
[----:B------:R-:W0:Y:S01]  /*0010*/  LDC R5, c[0x0][0x39c] ;  /* 0x0000e700ff057b82 */ /* 0x000e220000000800 */
[----:B------:R-:W1:Y:S01]  /*0020*/  S2R R10, SR_TID.X ;  /* 0x00000000000a7919 */ /* 0x000e620000002100 */
[----:B------:R-:W2:Y:S06]  /*0030*/  LDCU UR6, c[0x0][0x3a0] ;  /* 0x00007400ff0677ac */ /* 0x000eac0008000800 */
[----:B------:R-:W-:Y:S08]  /*0040*/  S2UR UR5, SR_CTAID.Y ;  /* 0x00000000000579c3 */ /* 0x000ff00000002600 */
[----:B------:R-:W1:Y:S01]  /*0050*/  S2UR UR4, SR_CTAID.X ;  /* 0x00000000000479c3 */ /* 0x000e620000002500 */
[----:B--2---:R-:W-:Y:S01]  /*0060*/  IMAD.U32 R12, RZ, RZ, UR6 ;  /* 0x00000006ff0c7e24 */ /* 0x004fe2000f8e00ff */
[----:B0-----:R-:W0:Y:S06]  /*0070*/  I2F.U32.RP R4, R5 ;  /* 0x0000000500047306 */ /* 0x001e2c0000209000 */
[----:B------:R-:W1:Y:S01]  /*0080*/  LDC R15, c[0x0][0x360] ;  /* 0x0000d800ff0f7b82 */ /* 0x000e620000000800 */
[----:B------:R-:W-:-:S07]  /*0090*/  ISETP.NE.U32.AND P3, PT, R5, RZ, PT ;  /* 0x000000ff0500720c */ /* 0x000fce0003f65070 */
[----:B------:R-:W2:Y:S01]  /*00a0*/  LDC.64 R8, c[0x0][0x3a8] ;  /* 0x0000ea00ff087b82 */ /* 0x000ea20000000a00 */
[----:B0-----:R-:W0:Y:S07]  /*00b0*/  MUFU.RCP R4, R4 ;  /* 0x0000000400047308 */ /* 0x001e2e0000001000 */
[----:B------:R-:W3:Y:S01]  /*00c0*/  LDC R17, c[0x0][0x3a4] ;  /* 0x0000e900ff117b82 */ /* 0x000ee20000000800 */
[----:B-1----:R-:W-:Y:S02]  /*00d0*/  IMAD R15, R15, UR4, R10 ;  /* 0x000000040f0f7c24 */ /* 0x002fe4000f8e020a */
[----:B0-----:R-:W-:-:S04]  /*00e0*/  VIADD R2, R4, 0xffffffe ;  /* 0x0ffffffe04027836 */ /* 0x001fc80000000000 */
[----:B------:R0:W1:Y:S02]  /*00f0*/  F2I.FTZ.U32.TRUNC.NTZ R3, R2 ;  /* 0x0000000200037305 */ /* 0x000064000021f000 */
[----:B0-----:R-:W-:Y:S02]  /*0100*/  IMAD.MOV.U32 R2, RZ, RZ, RZ ;  /* 0x000000ffff027224 */ /* 0x001fe400078e00ff */
[----:B-1----:R-:W-:-:S04]  /*0110*/  IMAD.MOV R0, RZ, RZ, -R3 ;  /* 0x000000ffff007224 */ /* 0x002fc800078e0a03 */
[----:B------:R-:W-:-:S04]  /*0120*/  IMAD R7, R0, R5, RZ ;  /* 0x0000000500077224 */ /* 0x000fc800078e02ff */
[----:B------:R-:W-:Y:S02]  /*0130*/  IMAD.HI.U32 R0, R3, R7, R2 ;  /* 0x0000000703007227 */ /* 0x000fe400078e0002 */
[----:B------:R-:W0:Y:S04]  /*0140*/  LDC.U8 R3, c[0x0][0x3b0] ;  /* 0x0000ec00ff037b82 */ /* 0x000e280000000000 */
[----:B------:R-:W-:-:S04]  /*0150*/  IMAD.HI.U32 R0, R0, UR5, RZ ;  /* 0x0000000500007c27 */ /* 0x000fc8000f8e00ff */
[----:B------:R-:W-:-:S04]  /*0160*/  IMAD.MOV R6, RZ, RZ, -R0 ;  /* 0x000000ffff067224 */ /* 0x000fc800078e0a00 */
[----:B------:R-:W-:Y:S02]  /*0170*/  IMAD R4, R5, R6, UR5 ;  /* 0x0000000505047e24 */ /* 0x000fe4000f8e0206 */
[----:B------:R-:W1:Y:S03]  /*0180*/  LDC.64 R6, c[0x0][0x3a8] ;  /* 0x0000ea00ff067b82 */ /* 0x000e660000000a00 */
[----:B------:R-:W-:-:S13]  /*0190*/  ISETP.GE.U32.AND P0, PT, R4, R5, PT ;  /* 0x000000050400720c */ /* 0x000fda0003f06070 */
[----:B------:R-:W-:Y:S01]  /*01a0*/  @P0 IMAD.IADD R4, R4, 0x1, -R5 ;  /* 0x0000000104040824 */ /* 0x000fe200078e0a05 */
[----:B------:R-:W-:-:S04]  /*01b0*/  @P0 IADD3 R0, PT, PT, R0, 0x1, RZ ;  /* 0x0000000100000810 */ /* 0x000fc80007ffe0ff */
[----:B------:R-:W-:Y:S02]  /*01c0*/  ISETP.GE.U32.AND P2, PT, R4, R5, PT ;  /* 0x000000050400720c */ /* 0x000fe40003f46070 */
[----:B0-----:R-:W-:Y:S02]  /*01d0*/  PRMT R4, R3, 0x8880, RZ ;  /* 0x0000888003047816 */ /* 0x001fe400000000ff */
[----:B------:R-:W0:Y:S01]  /*01e0*/  LDC.64 R2, c[0x0][0x3a0] ;  /* 0x0000e800ff027b82 */ /* 0x000e220000000a00 */
[----:B-1----:R-:W-:Y:S02]  /*01f0*/  ISETP.GE.U32.AND P0, PT, R15, R6, PT ;  /* 0x000000060f00720c */ /* 0x002fe40003f06070 */
[----:B------:R-:W-:Y:S02]  /*0200*/  ISETP.NE.AND P1, PT, R4, RZ, PT ;  /* 0x000000ff0400720c */ /* 0x000fe40003f25270 */
[----:B------:R-:W-:-:S04]  /*0210*/  SHF.R.S32.HI R4, RZ, 0x1f, R15 ;  /* 0x0000001fff047819 */ /* 0x000fc8000001140f */
[----:B------:R-:W-:Y:S01]  /*0220*/  @P2 VIADD R0, R0, 0x1 ;  /* 0x0000000100002836 */ /* 0x000fe20000000000 */
[----:B------:R-:W-:Y:S02]  /*0230*/  @!P3 LOP3.LUT R0, RZ, R5, RZ, 0x33, !PT ;  /* 0x00000005ff00b212 */ /* 0x000fe400078e33ff */
[----:B------:R-:W-:-:S04]  /*0240*/  ISETP.GE.U32.AND.EX P0, PT, R4, R7, PT, P0 ;  /* 0x000000070400720c */ /* 0x000fc80003f06100 */
[----:B------:R-:W-:-:S04]  /*0250*/  @!P1 IMAD.SHL.U32 R13, R0, 0x2, RZ ;  /* 0x00000002000d9824 */ /* 0x000fc800078e00ff */
[----:B--2---:R-:W-:-:S04]  /*0260*/  @!P1 IMAD.WIDE.U32 R10, R13, R8, RZ ;  /* 0x000000080d0a9225 */ /* 0x004fc800078e00ff */
[----:B------:R-:W-:Y:S01]  /*0270*/  @!P1 IMAD R9, R13, R9, R11 ;  /* 0x000000090d099224 */ /* 0x000fe200078e020b */
[----:B0-----:R-:W-:-:S04]  /*0280*/  @!P1 LEA R12, P2, R10, R2, 0x2 ;  /* 0x000000020a0c9211 */ /* 0x001fc800078410ff */
[----:B---3--:R-:W-:Y:S01]  /*0290*/  @!P1 LEA.HI.X R17, R10, R3, R9, 0x2, P2 ;  /* 0x000000030a119211 */ /* 0x008fe200010f1409 */
[----:B------:R-:W-:Y:S08]  /*02a0*/  @P0 EXIT ;  /* 0x000000000000094d */ /* 0x000ff00003800000 */
[----:B------:R-:W-:Y:S01]  /*02b0*/  IMAD.MOV.U32 R2, RZ, RZ, R12 ;  /* 0x000000ffff027224 */ /* 0x000fe200078e000c */
[----:B------:R-:W0:Y:S01]  /*02c0*/  LDCU.64 UR6, c[0x0][0x358] ;  /* 0x00006b00ff0677ac */ /* 0x000e220008000a00 */
[----:B------:R-:W-:-:S03]  /*02d0*/  MOV R3, R17 ;  /* 0x0000001100037202 */ /* 0x000fc60000000f00 */
[----:B------:R-:W-:-:S04]  /*02e0*/  LEA R12, P0, R6, R2, 0x2 ;  /* 0x00000002060c7211 */ /* 0x000fc800078010ff */
[----:B------:R-:W-:Y:S02]  /*02f0*/  LEA.HI.X R13, R6, R3, R7, 0x2, P0 ;  /* 0x00000003060d7211 */ /* 0x000fe400000f1407 */
[----:B------:R-:W-:-:S04]  /*0300*/  LEA R6, P0, R15, R12, 0x2 ;  /* 0x0000000c0f067211 */ /* 0x000fc800078010ff */
[----:B------:R-:W-:-:S06]  /*0310*/  LEA.HI.X R7, R15, R13, R4, 0x2, P0 ;  /* 0x0000000d0f077211 */ /* 0x000fcc00000f1404 */
[----:B0-----:R-:W2:Y:S02]  /*0320*/  LDG.E R7, desc[UR6][R6.64] ;  /* 0x0000000606077981 */ /* 0x001ea4000c1e1900 */
[----:B--2---:R-:W-:-:S13]  /*0330*/  ISETP.GE.AND P0, PT, R7, RZ, PT ;  /* 0x000000ff0700720c */ /* 0x004fda0003f06270 */
[----:B------:R-:W-:Y:S05]  /*0340*/  @!P0 EXIT ;  /* 0x000000000000894d */ /* 0x000fea0003800000 */
[----:B------:R-:W0:Y:S01]  /*0350*/  LDC.64 R10, c[0x0][0x3c0] ;  /* 0x0000f000ff0a7b82 */ /* 0x000e220000000a00 */
[----:B------:R-:W-:Y:S01]  /*0360*/  ISETP.GE.AND P0, PT, R15, 0x1, PT ;  /* 0x000000010f00780c */ /* 0x000fe20003f06270 */
[----:B------:R-:W-:Y:S01]  /*0370*/  IMAD R4, R0, R5, RZ ;  /* 0x0000000500047224 */ /* 0x000fe200078e02ff */
[----:B------:R-:W1:Y:S01]  /*0380*/  LDCU UR10, c[0x0][0x39c] ;  /* 0x00007380ff0a77ac */ /* 0x000e620008000800 */
[----:B------:R-:W-:Y:S01]  /*0390*/  BSSY.RECONVERGENT B0, `(.L_x_0) ;  /* 0x0000007000007945 */ /* 0x000fe20003800200 */
[----:B------:R-:W-:Y:S02]  /*03a0*/  IMAD.MOV.U32 R6, RZ, RZ, RZ ;  /* 0x000000ffff067224 */ /* 0x000fe400078e00ff */
[----:B------:R-:W-:-:S07]  /*03b0*/  IADD3 R9, PT, PT, -R4, UR5, RZ ;  /* 0x0000000504097c10 */ /* 0x000fce000fffe1ff */
[----:B------:R-:W-:Y:S05]  /*03c0*/  @!P0 BRA `(.L_x_1) ;  /* 0x00000000000c8947 */ /* 0x000fea0003800000 */
[----:B------:R-:W-:-:S04]  /*03d0*/  VIADD R15, R15, 0xffffffff ;  /* 0xffffffff0f0f7836 */ /* 0x000fc80000000000 */
[----:B------:R-:W-:-:S05]  /*03e0*/  IMAD.WIDE.U32 R12, R15, 0x4, R12 ;  /* 0x000000040f0c7825 */ /* 0x000fca00078e000c */
[----:B------:R2:W5:Y:S02]  /*03f0*/  LDG.E R6, desc[UR6][R12.64] ;  /* 0x000000060c067981 */ /* 0x000564000c1e1900 */
.L_x_1:
[----:B-1----:R-:W-:Y:S05]  /*0400*/  BSYNC.RECONVERGENT B0 ;  /* 0x0000000000007941 */ /* 0x002fea0003800200 */
.L_x_0:
[----:B-----5:R-:W-:Y:S01]  /*0410*/  IMAD.IADD R14, R7, 0x1, -R6 ;  /* 0x00000001070e7824 */ /* 0x020fe200078e0a06 */
[----:B------:R-:W1:Y:S01]  /*0420*/  LDCU.64 UR14, c[0x0][0x388] ;  /* 0x00007100ff0e77ac */ /* 0x000e620008000a00 */
[----:B------:R-:W-:Y:S02]  /*0430*/  BSSY.RECONVERGENT B0, `(.L_x_2) ;  /* 0x0000069000007945 */ /* 0x000fe40003800200 */
[----:B------:R-:W-:Y:S01]  /*0440*/  VIADD R15, R14, 0xffffffff ;  /* 0xffffffff0e0f7836 */ /* 0x000fe20000000000 */
[----:B------:R-:W3:Y:S04]  /*0450*/  LDCU.64 UR12, c[0x0][0x388] ;  /* 0x00007100ff0c77ac */ /* 0x000ee80008000a00 */
[----:B------:R-:W-:Y:S01]  /*0460*/  SHF.R.S32.HI R8, RZ, 0x1f, R15 ;  /* 0x0000001fff087819 */ /* 0x000fe2000001140f */
[----:B------:R-:W4:Y:S01]  /*0470*/  LDCU.64 UR8, c[0x0][0x390] ;  /* 0x00007200ff0877ac */ /* 0x000f220008000a00 */
[----:B0-----:R-:W-:-:S04]  /*0480*/  ISETP.GT.U32.AND P0, PT, R15, R10, PT ;  /* 0x0000000a0f00720c */ /* 0x001fc80003f04070 */
[----:B------:R-:W-:-:S04]  /*0490*/  ISETP.GT.U32.AND.EX P0, PT, R8, R11, PT, P0 ;  /* 0x0000000b0800720c */ /* 0x000fc80003f04100 */
[----:B------:R-:W-:-:S13]  /*04a0*/  ISETP.LT.OR P0, PT, R14, 0x2, P0 ;  /* 0x000000020e00780c */ /* 0x000fda0000701670 */
[----:B-1-34-:R-:W-:Y:S05]  /*04b0*/  @P0 BRA `(.L_x_3) ;  /* 0x0000000400780947 */ /* 0x01afea0003800000 */
[----:B--2---:R-:W0:Y:S01]  /*04c0*/  LDC R13, c[0x0][0x3b4] ;  /* 0x0000ed00ff0d7b82 */ /* 0x004e220000000800 */
[----:B------:R-:W1:Y:S01]  /*04d0*/  LDCU UR4, c[0x0][0x398] ;  /* 0x00007300ff0477ac */ /* 0x000e620008000800 */
[----:B------:R-:W-:Y:S02]  /*04e0*/  ISETP.GE.AND P0, PT, R5, 0x2, PT ;  /* 0x000000020500780c */ /* 0x000fe40003f06270 */
[----:B------:R-:W-:Y:S02]  /*04f0*/  IADD3 R8, P1, PT, -R15, R10, RZ ;  /* 0x0000000a0f087210 */ /* 0x000fe40007f3e1ff */
[----:B------:R-:W-:Y:S02]  /*0500*/  SHF.R.S32.HI R10, RZ, 0x1f, R4 ;  /* 0x0000001fff0a7819 */ /* 0x000fe40000011404 */
[----:B------:R-:W-:Y:S02]  /*0510*/  IADD3.X R11, PT, PT, R11, -0x1, RZ, P1, !PT ;  /* 0xffffffff0b0b7810 */ /* 0x000fe40000ffe4ff */
[----:B0-----:R-:W-:Y:S01]  /*0520*/  IADD3 R12, P2, PT, R4, R13, RZ ;  /* 0x0000000d040c7210 */ /* 0x001fe20007f5e0ff */
[----:B-1----:R-:W-:-:S03]  /*0530*/  IMAD.WIDE R4, R5, UR4, RZ ;  /* 0x0000000405047c25 */ /* 0x002fc6000f8e02ff */
[----:B------:R-:W-:Y:S02]  /*0540*/  LEA.HI.X.SX32 R10, R13, R10, 0x1, P2 ;  /* 0x0000000a0d0a7211 */ /* 0x000fe400010f0eff */
[----:B------:R-:W-:Y:S01]  /*0550*/  IADD3 R13, PT, PT, R14, -0x2, RZ ;  /* 0xfffffffe0e0d7810 */ /* 0x000fe20007ffe0ff */
[----:B------:R-:W-:Y:S06]  /*0560*/  @!P0 BRA `(.L_x_4) ;  /* 0x0000000000b88947 */ /* 0x000fec0003800000 */
[----:B------:R-:W-:Y:S01]  /*0570*/  IADD3 R14, P1, PT, R9, R12, RZ ;  /* 0x0000000c090e7210 */ /* 0x000fe20007f3e0ff */
[----:B------:R-:W0:Y:S01]  /*0580*/  LDCU.64 UR4, c[0x0][0x388] ;  /* 0x00007100ff0477ac */ /* 0x000e220008000a00 */
[----:B------:R-:W-:-:S03]  /*0590*/  IADD3 R17, P0, PT, R13, R8, RZ ;  /* 0x000000080d117210 */ /* 0x000fc60007f1e0ff */
[----:B------:R-:W-:Y:S02]  /*05a0*/  IMAD.X R15, RZ, RZ, R10, P1 ;  /* 0x000000ffff0f7224 */ /* 0x000fe400008e060a */
[----:B------:R-:W-:Y:S02]  /*05b0*/  IMAD.X R19, RZ, RZ, R11, P0 ;  /* 0x000000ffff137224 */ /* 0x000fe400000e060b */
[-C--:B------:R-:W-:Y:S02]  /*05c0*/  IMAD R16, R5, R17.reuse, RZ ;  /* 0x0000001105107224 */ /* 0x080fe400078e02ff */
[----:B------:R-:W-:Y:S01]  /*05d0*/  IMAD.WIDE.U32 R14, R4, R17, R14 ;  /* 0x00000011040e7225 */ /* 0x000fe200078e000e */
[----:B------:R-:W-:-:S03]  /*05e0*/  IADD3 R17, PT, PT, R13, R6, RZ ;  /* 0x000000060d117210 */ /* 0x000fc60007ffe0ff */
[----:B------:R-:W-:Y:S02]  /*05f0*/  IMAD R19, R4, R19, R16 ;  /* 0x0000001304137224 */ /* 0x000fe400078e0210 */
[----:B------:R-:W-:Y:S02]  /*0600*/  IMAD.SHL.U32 R18, R14, 0x4, RZ ;  /* 0x000000040e127824 */ /* 0x000fe400078e00ff */
[----:B------:R-:W-:Y:S02]  /*0610*/  IMAD.IADD R19, R15, 0x1, R19 ;  /* 0x000000010f137824 */ /* 0x000fe400078e0213 */
[----:B------:R-:W-:-:S03]  /*0620*/  IMAD.WIDE R16, R17, 0x4, R2 ;  /* 0x0000000411107825 */ /* 0x000fc600078e0202 */
[----:B------:R-:W-:Y:S02]  /*0630*/  SHF.L.U64.HI R19, R14, 0x2, R19 ;  /* 0x000000020e137819 */ /* 0x000fe40000010213 */
[----:B0-----:R-:W-:Y:S01]  /*0640*/  IADD3 R14, P0, PT, R18, UR4, RZ ;  /* 0x00000004120e7c10 */ /* 0x001fe2000ff1e0ff */
[----:B------:R-:W2:Y:S03]  /*0650*/  LDG.E R17, desc[UR6][R16.64] ;  /* 0x0000000610117981 */ /* 0x000ea6000c1e1900 */
[----:B------:R-:W-:-:S05]  /*0660*/  IADD3.X R15, PT, PT, R19, UR5, RZ, P0, !PT ;  /* 0x00000005130f7c10 */ /* 0x000fca00087fe4ff */
[----:B------:R-:W2:Y:S02]  /*0670*/  LDG.E R14, desc[UR6][R14.64] ;  /* 0x000000060e0e7981 */ /* 0x000ea4000c1e1900 */
[----:B--2---:R-:W-:-:S13]  /*0680*/  ISETP.NE.AND P0, PT, R14, R17, PT ;  /* 0x000000110e00720c */ /* 0x004fda0003f05270 */
[----:B------:R-:W-:Y:S05]  /*0690*/  @P0 EXIT ;  /* 0x000000000000094d */ /* 0x000fea0003800000 */
.L_x_6:
[----:B------:R-:W-:-:S04]  /*06a0*/  IADD3 R14, P0, PT, R18, UR8, RZ ;  /* 0x00000008120e7c10 */ /* 0x000fc8000ff1e0ff */
[----:B------:R-:W-:-:S06]  /*06b0*/  IADD3.X R15, PT, PT, R19, UR9, RZ, P0, !PT ;  /* 0x00000009130f7c10 */ /* 0x000fcc00087fe4ff */
[----:B------:R-:W2:Y:S02]  /*06c0*/  LDG.E R15, desc[UR6][R14.64] ;  /* 0x000000060e0f7981 */ /* 0x000ea4000c1e1900 */
[----:B--2---:R-:W-:-:S13]  /*06d0*/  ISETP.GE.U32.AND P0, PT, R15, UR10, PT ;  /* 0x0000000a0f007c0c */ /* 0x004fda000bf06070 */
[----:B------:R-:W-:Y:S05]  /*06e0*/  @P0 EXIT ;  /* 0x000000000000094d */ /* 0x000fea0003800000 */
[----:B------:R-:W-:-:S13]  /*06f0*/  ISETP.NE.AND P0, PT, R13, RZ, PT ;  /* 0x000000ff0d00720c */ /* 0x000fda0003f05270 */
[----:B------:R-:W-:Y:S05]  /*0700*/  @!P0 BRA `(.L_x_5) ;  /* 0x0000000000ec8947 */ /* 0x000fea0003800000 */
[----:B------:R-:W-:Y:S01]  /*0710*/  VIADD R13, R13, 0xffffffff ;  /* 0xffffffff0d0d7836 */ /* 0x000fe20000000000 */
[----:B------:R-:W-:-:S04]  /*0720*/  IADD3 R14, P0, PT, R15, R12, RZ ;  /* 0x0000000c0f0e7210 */ /* 0x000fc80007f1e0ff */
[----:B------:R-:W-:Y:S01]  /*0730*/  IADD3 R17, P1, PT, R13, R8, RZ ;  /* 0x000000080d117210 */ /* 0x000fe20007f3e0ff */
[----:B------:R-:W-:-:S04]  /*0740*/  IMAD.X R15, RZ, RZ, R10, P0 ;  /* 0x000000ffff0f7224 */ /* 0x000fc800000e060a */
[----:B------:R-:W-:Y:S02]  /*0750*/  IMAD.X R19, RZ, RZ, R11, P1 ;  /* 0x000000ffff137224 */ /* 0x000fe400008e060b */
[-C--:B------:R-:W-:Y:S02]  /*0760*/  IMAD R16, R5, R17.reuse, RZ ;  /* 0x0000001105107224 */ /* 0x080fe400078e02ff */
[----:B------:R-:W-:-:S04]  /*0770*/  IMAD.WIDE.U32 R14, R4, R17, R14 ;  /* 0x00000011040e7225 */ /* 0x000fc800078e000e */
[----:B------:R-:W-:Y:S01]  /*0780*/  IMAD R19, R4, R19, R16 ;  /* 0x0000001304137224 */ /* 0x000fe200078e0210 */
[----:B------:R-:W-:Y:S01]  /*0790*/  SHF.L.U32 R18, R14, 0x2, RZ ;  /* 0x000000020e127819 */ /* 0x000fe200000006ff */
[----:B------:R-:W-:Y:S02]  /*07a0*/  IMAD.IADD R17, R13, 0x1, R6 ;  /* 0x000000010d117824 */ /* 0x000fe400078e0206 */
[----:B------:R-:W-:Y:S02]  /*07b0*/  IMAD.IADD R15, R19, 0x1, R15 ;  /* 0x00000001130f7824 */ /* 0x000fe400078e020f */
[----:B------:R-:W-:-:S03]  /*07c0*/  IMAD.WIDE R16, R17, 0x4, R2 ;  /* 0x0000000411107825 */ /* 0x000fc600078e0202 */
[----:B------:R-:W-:Y:S02]  /*07d0*/  SHF.L.U64.HI R19, R14, 0x2, R15 ;  /* 0x000000020e137819 */ /* 0x000fe4000001020f */
[----:B------:R-:W-:Y:S01]  /*07e0*/  IADD3 R14, P0, PT, R18, UR12, RZ ;  /* 0x0000000c120e7c10 */ /* 0x000fe2000ff1e0ff */
[----:B------:R-:W2:Y:S03]  /*07f0*/  LDG.E R17, desc[UR6][R16.64] ;  /* 0x0000000610117981 */ /* 0x000ea6000c1e1900 */
[----:B------:R-:W-:-:S05]  /*0800*/  IADD3.X R15, PT, PT, R19, UR13, RZ, P0, !PT ;  /* 0x0000000d130f7c10 */ /* 0x000fca00087fe4ff */
[----:B------:R-:W2:Y:S02]  /*0810*/  LDG.E R14, desc[UR6][R14.64] ;  /* 0x000000060e0e7981 */ /* 0x000ea4000c1e1900 */
[----:B--2---:R-:W-:-:S13]  /*0820*/  ISETP.NE.AND P0, PT, R14, R17, PT ;  /* 0x000000110e00720c */ /* 0x004fda0003f05270 */
[----:B------:R-:W-:Y:S05]  /*0830*/  @!P0 BRA `(.L_x_6) ;  /* 0xfffffffc00988947 */ /* 0x000fea000383ffff */
[----:B------:R-:W-:Y:S05]  /*0840*/  EXIT ;  /* 0x000000000000794d */ /* 0x000fea0003800000 */
.L_x_4:
[----:B------:R-:W0:Y:S01]  /*0850*/  LDCU.64 UR4, c[0x0][0x388] ;  /* 0x00007100ff0477ac */ /* 0x000e220008000a00 */
[----:B------:R-:W-:Y:S01]  /*0860*/  IADD3 R14, P0, PT, R9, R12, RZ ;  /* 0x0000000c090e7210 */ /* 0x000fe20007f1e0ff */
[C---:B------:R-:W-:Y:S01]  /*0870*/  IMAD.IADD R21, R13.reuse, 0x1, R6 ;  /* 0x000000010d157824 */ /* 0x040fe200078e0206 */
[----:B------:R-:W-:-:S03]  /*0880*/  IADD3 R17, P1, PT, R13, R8, RZ ;  /* 0x000000080d117210 */ /* 0x000fc60007f3e0ff */
[----:B------:R-:W-:Y:S02]  /*0890*/  IMAD.X R15, RZ, RZ, R10, P0 ;  /* 0x000000ffff0f7224 */ /* 0x000fe400000e060a */
[----:B------:R-:W-:Y:S02]  /*08a0*/  IMAD.X R19, RZ, RZ, R11, P1 ;  /* 0x000000ffff137224 */ /* 0x000fe400008e060b */
[-C--:B------:R-:W-:Y:S02]  /*08b0*/  IMAD R10, R5, R17.reuse, RZ ;  /* 0x00000011050a7224 */ /* 0x080fe400078e02ff */
[----:B------:R-:W-:-:S04]  /*08c0*/  IMAD.WIDE.U32 R16, R4, R17, R14 ;  /* 0x0000001104107225 */ /* 0x000fc800078e000e */
[----:B------:R-:W-:Y:S01]  /*08d0*/  IMAD R19, R4, R19, R10 ;  /* 0x0000001304137224 */ /* 0x000fe200078e020a */
[----:B0-----:R-:W-:Y:S01]  /*08e0*/  LEA R18, P0, R16, UR4, 0x2 ;  /* 0x0000000410127c11 */ /* 0x001fe2000f8010ff */
[----:B------:R-:W-:-:S03]  /*08f0*/  IMAD.WIDE R20, R21, 0x4, R2 ;  /* 0x0000000415147825 */ /* 0x000fc600078e0202 */
[----:B------:R-:W-:-:S04]  /*0900*/  IADD3 R19, PT, PT, R17, R19, RZ ;  /* 0x0000001311137210 */ /* 0x000fc80007ffe0ff */
[----:B------:R-:W-:Y:S01]  /*0910*/  LEA.HI.X R19, R16, UR5, R19, 0x2, P0 ;  /* 0x0000000510137c11 */ /* 0x000fe200080f1413 */
[----:B------:R-:W2:Y:S04]  /*0920*/  LDG.E R21, desc[UR6][R20.64] ;  /* 0x0000000614157981 */ /* 0x000ea8000c1e1900 */
[----:B------:R-:W2:Y:S02]  /*0930*/  LDG.E R18, desc[UR6][R18.64] ;  /* 0x0000000612127981 */ /* 0x000ea4000c1e1900 */
[----:B--2---:R-:W-:-:S13]  /*0940*/  ISETP.NE.AND P0, PT, R18, R21, PT ;  /* 0x000000151200720c */ /* 0x004fda0003f05270 */
[----:B------:R-:W-:Y:S05]  /*0950*/  @P0 EXIT ;  /* 0x000000000000094d */ /* 0x000fea0003800000 */
.L_x_7:
[----:B------:R-:W-:-:S13]  /*0960*/  ISETP.NE.AND P0, PT, R13, RZ, PT ;  /* 0x000000ff0d00720c */ /* 0x000fda0003f05270 */
[----:B------:R-:W-:Y:S05]  /*0970*/  @!P0 BRA `(.L_x_5) ;  /* 0x0000000000508947 */ /* 0x000fea0003800000 */
[----:B------:R-:W-:Y:S02]  /*0980*/  VIADD R13, R13, 0xffffffff ;  /* 0xffffffff0d0d7836 */ /* 0x000fe40000000000 */
[----:B------:R-:W-:Y:S02]  /*0990*/  IMAD.MOV.U32 R16, RZ, RZ, R14 ;  /* 0x000000ffff107224 */ /* 0x000fe400078e000e */
[----:B------:R-:W-:Y:S01]  /*09a0*/  IMAD.MOV.U32 R17, RZ, RZ, R15 ;  /* 0x000000ffff117224 */ /* 0x000fe200078e000f */
[----:B------:R-:W-:-:S05]  /*09b0*/  IADD3 R19, P0, PT, R13, R8, RZ ;  /* 0x000000080d137210 */ /* 0x000fca0007f1e0ff */
[----:B------:R-:W-:Y:S02]  /*09c0*/  IMAD.X R21, RZ, RZ, R11, P0 ;  /* 0x000000ffff157224 */ /* 0x000fe400000e060b */
[-C--:B------:R-:W-:Y:S02]  /*09d0*/  IMAD R10, R5, R19.reuse, RZ ;  /* 0x00000013050a7224 */ /* 0x080fe400078e02ff */
[----:B------:R-:W-:Y:S01]  /*09e0*/  IMAD.WIDE.U32 R16, R4, R19, R16 ;  /* 0x0000001304107225 */ /* 0x000fe200078e0010 */
[----:B------:R-:W-:-:S03]  /*09f0*/  IADD3 R19, PT, PT, R13, R6, RZ ;  /* 0x000000060d137210 */ /* 0x000fc60007ffe0ff */
[----:B------:R-:W-:Y:S01]  /*0a00*/  IMAD R21, R4, R21, R10 ;  /* 0x0000001504157224 */ /* 0x000fe200078e020a */
[----:B------:R-:W-:-:S03]  /*0a10*/  LEA R18, P0, R16, UR14, 0x2 ;  /* 0x0000000e10127c11 */ /* 0x000fc6000f8010ff */
[----:B------:R-:W-:Y:S02]  /*0a20*/  IMAD.IADD R17, R17, 0x1, R21 ;  /* 0x0000000111117824 */ /* 0x000fe400078e0215 */
[----:B------:R-:W-:-:S03]  /*0a30*/  IMAD.WIDE R20, R19, 0x4, R2 ;  /* 0x0000000413147825 */ /* 0x000fc600078e0202 */
[----:B------:R-:W-:-:S03]  /*0a40*/  LEA.HI.X R19, R16, UR15, R17, 0x2, P0 ;  /* 0x0000000f10137c11 */ /* 0x000fc600080f1411 */
[----:B------:R-:W2:Y:S04]  /*0a50*/  LDG.E R21, desc[UR6][R20.64] ;  /* 0x0000000614157981 */ /* 0x000ea8000c1e1900 */
[----:B------:R-:W2:Y:S02]  /*0a60*/  LDG.E R18, desc[UR6][R18.64] ;  /* 0x0000000612127981 */ /* 0x000ea4000c1e1900 */
[----:B--2---:R-:W-:-:S13]  /*0a70*/  ISETP.NE.AND P0, PT, R18, R21, PT ;  /* 0x000000151200720c */ /* 0x004fda0003f05270 */
[----:B------:R-:W-:Y:S05]  /*0a80*/  @!P0 BRA `(.L_x_7) ;  /* 0xfffffffc00b48947 */ /* 0x000fea000383ffff */
[----:B------:R-:W-:Y:S05]  /*0a90*/  EXIT ;  /* 0x000000000000794d */ /* 0x000fea0003800000 */
.L_x_3:
[----:B------:R-:W-:-:S13]  /*0aa0*/  ISETP.NE.AND P0, PT, R14, 0x1, PT ;  /* 0x000000010e00780c */ /* 0x000fda0003f05270 */
[----:B------:R-:W-:Y:S05]  /*0ab0*/  @P0 EXIT ;  /* 0x000000000000094d */ /* 0x000fea0003800000 */
.L_x_5:
[----:B------:R-:W-:Y:S05]  /*0ac0*/  BSYNC.RECONVERGENT B0 ;  /* 0x0000000000007941 */ /* 0x000fea0003800200 */
.L_x_2:
[----:B------:R-:W-:Y:S01]  /*0ad0*/  IMAD.WIDE.U32 R2, R7, 0x4, R2 ;  /* 0x0000000407027825 */ /* 0x000fe200078e0002 */
[----:B------:R-:W0:Y:S04]  /*0ae0*/  LDC R5, c[0x0][0x3b8] ;  /* 0x0000ee00ff057b82 */ /* 0x000e280000000800 */
[----:B------:R-:W0:Y:S02]  /*0af0*/  LDG.E R4, desc[UR6][R2.64+-0x4] ;  /* 0xfffffc0602047981 */ /* 0x000e24000c1e1900 */
[----:B0-----:R-:W-:-:S04]  /*0b00*/  ISETP.GE.AND P0, PT, R4, R5, PT ;  /* 0x000000050400720c */ /* 0x001fc80003f06270 */
[----:B------:R-:W-:-:S13]  /*0b10*/  ISETP.LT.OR P0, PT, R4, 0x1, P0 ;  /* 0x000000010400780c */ /* 0x000fda0000701670 */
[----:B------:R-:W-:Y:S05]  /*0b20*/  @P0 EXIT ;  /* 0x000000000000094d */ /* 0x000fea0003800000 */
[----:B------:R-:W0:Y:S01]  /*0b30*/  LDCU UR4, c[0x0][0x39c] ;  /* 0x00007380ff0477ac */ /* 0x000e220008000800 */
[----:B------:R-:W1:Y:S01]  /*0b40*/  LDC.64 R2, c[0x0][0x380] ;  /* 0x0000e000ff027b82 */ /* 0x000e620000000a00 */
[----:B------:R-:W-:Y:S02]  /*0b50*/  IMAD.MOV.U32 R7, RZ, RZ, -0x800000 ;  /* 0xff800000ff077424 */ /* 0x000fe400078e00ff */
[----:B0-----:R-:W-:-:S04]  /*0b60*/  IMAD R0, R0, UR4, R9 ;  /* 0x0000000400007c24 */ /* 0x001fc8000f8e0209 */
[----:B------:R-:W-:-:S04]  /*0b70*/  IMAD R5, R0, R5, R4 ;  /* 0x0000000500057224 */ /* 0x000fc800078e0204 */
[----:B-1----:R-:W-:-:S05]  /*0b80*/  IMAD.WIDE R2, R5, 0x4, R2 ;  /* 0x0000000405027825 */ /* 0x002fca00078e0202 */
[----:B------:R-:W-:Y:S01]  /*0b90*/  STG.E desc[UR6][R2.64], R7 ;  /* 0x0000000702007986 */ /* 0x000fe2000c101906 */
[----:B------:R-:W-:Y:S05]  /*0ba0*/  EXIT ;  /* 0x000000000000794d */ /* 0x000fea0003800000 */
.L_x_8:
[----:B------:R-:W-:-:S00]  /*0bb0*/  BRA `(.L_x_8) ;  /* 0xfffffffc00fc7947 */ /* 0x000fc0000383ffff */
[----:B------:R-:W-:-:S00]  /*0bc0*/  NOP ;  /* 0x0000000000007918 */ /* 0x000fc00000000000 */
        /* <DEDUP_REMOVED lines=11> */
.L_x_18:


//--------------------- .text._ZN17fastertransformer13ban_bad_wordsI6__halfEEvPT_PKiS5_iiS5_mbiim --------------------------
	.section	.text._ZN17fastertransformer13ban_bad_wordsI6__halfEEvPT_PKiS5_iiS5_mbiim,"ax",@progbits
	.align	128
        .global         _ZN17fastertransformer13ban_bad_wordsI6__halfEEvPT_PKiS5_iiS5_mbiim
        .type           _ZN17fastertransformer13ban_bad_wordsI6__halfEEvPT_PKiS5_iiS5_mbiim,@function
        .size           _ZN17fastertransformer13ban_bad_wordsI6__halfEEvPT_PKiS5_iiS5_mbiim,(.L_x_19 - _ZN17fastertransformer13ban_bad_wordsI6__halfEEvPT_PKiS5_iiS5_mbiim)
        .other          _ZN17fastertransformer13ban_bad_wordsI6__halfEEvPT_PKiS5_iiS5_mbiim,@"STO_CUDA_ENTRY STV_DEFAULT"
_ZN17fastertransformer13ban_bad_wordsI6__halfEEvPT_PKiS5_iiS5_mbiim:
.text._ZN17fastertransformer13ban_bad_wordsI6__halfEEvPT_PKiS5_iiS5_mbiim:
        /* <DEDUP_REMOVED lines=26> */
[----:B------:R-:W-:Y:S02]  /*01a0*/  @P0 IMAD.IADD R4, R4, 0x1, -R5 ;  /* 0x0000000104040824 */ /* 0x000fe400078e0a05 */
[----:B------:R-:W-:-:S03]  /*01b0*/  @P0 VIADD R0, R0, 0x1 ;  /* 0x0000000100000836 */ /* 0x000fc60000000000 */
[----:B------:R-:W-:Y:S02]  /*01c0*/  ISETP.GE.U32.AND P2, PT, R4, R5, PT ;  /* 0x000000050400720c */ /* 0x000fe40003f46070 */
[----:B0-----:R-:W-:Y:S02]  /*01d0*/  PRMT R4, R3, 0x8880, RZ ;  /* 0x0000888003047816 */ /* 0x001fe400000000ff */
[----:B------:R-:W0:Y:S01]  /*01e0*/  LDC.64 R2, c[0x0][0x3a0] ;  /* 0x0000e800ff027b82 */ /* 0x000e220000000a00 */
[----:B-1----:R-:W-:Y:S02]  /*01f0*/  ISETP.GE.U32.AND P0, PT, R15, R6, PT ;  /* 0x000000060f00720c */ /* 0x002fe40003f06070 */
[----:B------:R-:W-:Y:S02]  /*0200*/  ISETP.NE.AND P1, PT, R4, RZ, PT ;  /* 0x000000ff0400720c */ /* 0x000fe40003f25270 */
[----:B------:R-:W-:-:S04]  /*0210*/  SHF.R.S32.HI R4, RZ, 0x1f, R15 ;  /* 0x0000001fff047819 */ /* 0x000fc8000001140f */
[----:B------:R-:W-:Y:S02]  /*0220*/  @P2 IADD3 R0, PT, PT, R0, 0x1, RZ ;  /* 0x0000000100002810 */ /* 0x000fe40007ffe0ff */
[----:B------:R-:W-:Y:S02]  /*0230*/  @!P3 LOP3.LUT R0, RZ, R5, RZ, 0x33, !PT ;  /* 0x00000005ff00b212 */ /* 0x000fe400078e33ff */
[----:B------:R-:W-:-:S03]  /*0240*/  ISETP.GE.U32.AND.EX P0, PT, R4, R7, PT, P0 ;  /* 0x000000070400720c */ /* 0x000fc60003f06100 */
        /* <DEDUP_REMOVED lines=8> */
[----:B------:R-:W-:-:S03]  /*02d0*/  IMAD.MOV.U32 R3, RZ, RZ, R17 ;  /* 0x000000ffff037224 */ /* 0x000fc600078e0011 */
        /* <DEDUP_REMOVED lines=15> */
[----:B------:R-:W-:-:S05]  /*03d0*/  IADD3 R15, PT, PT, R15, -0x1, RZ ;  /* 0xffffffff0f0f7810 */ /* 0x000fca0007ffe0ff */
[----:B------:R-:W-:-:S05]  /*03e0*/  IMAD.WIDE.U32 R12, R15, 0x4, R12 ;  /* 0x000000040f0c7825 */ /* 0x000fca00078e000c */
[----:B------:R2:W5:Y:S02]  /*03f0*/  LDG.E R6, desc[UR6][R12.64] ;  /* 0x000000060c067981 */ /* 0x000564000c1e1900 */
.L_x_10:
[----:B-1----:R-:W-:Y:S05]  /*0400*/  BSYNC.RECONVERGENT B0 ;  /* 0x0000000000007941 */ /* 0x002fea0003800200 */
.L_x_9:
        /* <DEDUP_REMOVED lines=19> */
[----:B------:R-:W-:Y:S01]  /*0540*/  LEA.HI.X.SX32 R10, R13, R10, 0x1, P2 ;  /* 0x0000000a0d0a7211 */ /* 0x000fe200010f0eff */
[----:B------:R-:W-:Y:S01]  /*0550*/  VIADD R13, R14, 0xfffffffe ;  /* 0xfffffffe0e0d7836 */ /* 0x000fe20000000000 */
[----:B------:R-:W-:Y:S07]  /*0560*/  @!P0 BRA `(.L_x_13) ;  /* 0x0000000000b88947 */ /* 0x000fee0003800000 */
[----:B------:R-:W-:Y:S01]  /*0570*/  IADD3 R14, P1, PT, R9, R12, RZ ;  /* 0x0000000c090e7210 */ /* 0x000fe20007f3e0ff */
[----:B------:R-:W0:Y:S01]  /*0580*/  LDCU.64 UR4, c[0x0][0x388] ;  /* 0x00007100ff0477ac */ /* 0x000e220008000a00 */
[----:B------:R-:W-:-:S03]  /*0590*/  IADD3 R17, P0, PT, R13, R8, RZ ;  /* 0x000000080d117210 */ /* 0x000fc60007f1e0ff */
[----:B------:R-:W-:Y:S02]  /*05a0*/  IMAD.X R15, RZ, RZ, R10, P1 ;  /* 0x000000ffff0f7224 */ /* 0x000fe400008e060a */
[----:B------:R-:W-:Y:S02]  /*05b0*/  IMAD.X R19, RZ, RZ, R11, P0 ;  /* 0x000000ffff137224 */ /* 0x000fe400000e060b */
[-C--:B------:R-:W-:Y:S02]  /*05c0*/  IMAD R16, R5, R17.reuse, RZ ;  /* 0x0000001105107224 */ /* 0x080fe400078e02ff */
[----:B------:R-:W-:-:S04]  /*05d0*/  IMAD.WIDE.U32 R14, R4, R17, R14 ;  /* 0x00000011040e7225 */ /* 0x000fc800078e000e */
[----:B------:R-:W-:Y:S02]  /*05e0*/  IMAD R19, R4, R19, R16 ;  /* 0x0000001304137224 */ /* 0x000fe400078e0210 */
[----:B------:R-:W-:Y:S02]  /*05f0*/  IMAD.SHL.U32 R18, R14, 0x4, RZ ;  /* 0x000000040e127824 */ /* 0x000fe400078e00ff */
[----:B------:R-:W-:Y:S01]  /*0600*/  IMAD.IADD R17, R13, 0x1, R6 ;  /* 0x000000010d117824 */ /* 0x000fe200078e0206 */
[----:B------:R-:W-:-:S03]  /*0610*/  IADD3 R19, PT, PT, R15, R19, RZ ;  /* 0x000000130f137210 */ /* 0x000fc60007ffe0ff */
[----:B------:R-:W-:Y:S01]  /*0620*/  IMAD.WIDE R16, R17, 0x4, R2 ;  /* 0x0000000411107825 */ /* 0x000fe200078e0202 */
[----:B------:R-:W-:Y:S02]  /*0630*/  SHF.L.U64.HI R19, R14, 0x2, R19 ;  /* 0x000000020e137819 */ /* 0x000fe40000010213 */
[----:B0-----:R-:W-:-:S03]  /*0640*/  IADD3 R14, P0, PT, R18, UR4, RZ ;  /* 0x00000004120e7c10 */ /* 0x001fc6000ff1e0ff */
[----:B------:R-:W2:Y:S01]  /*0650*/  LDG.E R17, desc[UR6][R16.64] ;  /* 0x0000000610117981 */ /* 0x000ea2000c1e1900 */
[----:B------:R-:W-:-:S05]  /*0660*/  IADD3.X R15, PT, PT, R19, UR5, RZ, P0, !PT ;  /* 0x00000005130f7c10 */ /* 0x000fca00087fe4ff */
[----:B------:R-:W2:Y:S02]  /*0670*/  LDG.E R14, desc[UR6][R14.64] ;  /* 0x000000060e0e7981 */ /* 0x000ea4000c1e1900 */
[----:B--2---:R-:W-:-:S13]  /*0680*/  ISETP.NE.AND P0, PT, R14, R17, PT ;  /* 0x000000110e00720c */ /* 0x004fda0003f05270 */
[----:B------:R-:W-:Y:S05]  /*0690*/  @P0 EXIT ;  /* 0x000000000000094d */ /* 0x000fea0003800000 */
.L_x_15:
        /* <DEDUP_REMOVED lines=20> */
[----:B------:R-:W-:-:S03]  /*07e0*/  IADD3 R14, P0, PT, R18, UR12, RZ ;  /* 0x0000000c120e7c10 */ /* 0x000fc6000ff1e0ff */
[----:B------:R-:W2:Y:S01]  /*07f0*/  LDG.E R17, desc[UR6][R16.64] ;  /* 0x0000000610117981 */ /* 0x000ea2000c1e1900 */
[----:B------:R-:W-:-:S05]  /*0800*/  IADD3.X R15, PT, PT, R19, UR13, RZ, P0, !PT ;  /* 0x0000000d130f7c10 */ /* 0x000fca00087fe4ff */
[----:B------:R-:W2:Y:S02]  /*0810*/  LDG.E R14, desc[UR6][R14.64] ;  /* 0x000000060e0e7981 */ /* 0x000ea4000c1e1900 */
[----:B--2---:R-:W-:-:S13]  /*0820*/  ISETP.NE.AND P0, PT, R14, R17, PT ;  /* 0x000000110e00720c */ /* 0x004fda0003f05270 */
[----:B------:R-:W-:Y:S05]  /*0830*/  @!P0 BRA `(.L_x_15) ;  /* 0xfffffffc00988947 */ /* 0x000fea000383ffff */
[----:B------:R-:W-:Y:S05]  /*0840*/  EXIT ;  /* 0x000000000000794d */ /* 0x000fea0003800000 */
.L_x_13:
[----:B------:R-:W0:Y:S01]  /*0850*/  LDCU.64 UR4, c[0x0][0x388] ;  /* 0x00007100ff0477ac */ /* 0x000e220008000a00 */
[----:B------:R-:W-:Y:S02]  /*0860*/  IADD3 R14, P0, PT, R9, R12, RZ ;  /* 0x0000000c090e7210 */ /* 0x000fe40007f1e0ff */
[C---:B------:R-:W-:Y:S02]  /*0870*/  IADD3 R17, P1, PT, R13.reuse, R8, RZ ;  /* 0x000000080d117210 */ /* 0x040fe40007f3e0ff */
[----:B------:R-:W-:Y:S01]  /*0880*/  IADD3 R21, PT, PT, R13, R6, RZ ;  /* 0x000000060d157210 */ /* 0x000fe20007ffe0ff */
[----:B------:R-:W-:Y:S02]  /*0890*/  IMAD.X R15, RZ, RZ, R10, P0 ;  /* 0x000000ffff0f7224 */ /* 0x000fe400000e060a */
[----:B------:R-:W-:Y:S02]  /*08a0*/  IMAD.X R19, RZ, RZ, R11, P1 ;  /* 0x000000ffff137224 */ /* 0x000fe400008e060b */
[----:B------:R-:W-:-:S02]  /*08b0*/  IMAD R10, R5, R17, RZ ;  /* 0x00000011050a7224 */ /* 0x000fc400078e02ff */
[----:B------:R-:W-:-:S04]  /*08c0*/  IMAD.WIDE.U32 R16, R4, R17, R14 ;  /* 0x0000001104107225 */ /* 0x000fc800078e000e */
[----:B------:R-:W-:Y:S01]  /*08d0*/  IMAD R19, R4, R19, R10 ;  /* 0x0000001304137224 */ /* 0x000fe200078e020a */
[----:B0-----:R-:W-:Y:S01]  /*08e0*/  LEA R18, P0, R16, UR4, 0x2 ;  /* 0x0000000410127c11 */ /* 0x001fe2000f8010ff */
[----:B------:R-:W-:-:S04]  /*08f0*/  IMAD.WIDE R20, R21, 0x4, R2 ;  /* 0x0000000415147825 */ /* 0x000fc800078e0202 */
[----:B------:R-:W-:Y:S02]  /*0900*/  IMAD.IADD R19, R17, 0x1, R19 ;  /* 0x0000000111137824 */ /* 0x000fe400078e0213 */
[----:B------:R-:W2:Y:S03]  /*0910*/  LDG.E R21, desc[UR6][R20.64] ;  /* 0x0000000614157981 */ /* 0x000ea6000c1e1900 */
[----:B------:R-:W-:-:S05]  /*0920*/  LEA.HI.X R19, R16, UR5, R19, 0x2, P0 ;  /* 0x0000000510137c11 */ /* 0x000fca00080f1413 */
[----:B------:R-:W2:Y:S02]  /*0930*/  LDG.E R18, desc[UR6][R18.64] ;  /* 0x0000000612127981 */ /* 0x000ea4000c1e1900 */
[----:B--2---:R-:W-:-:S13]  /*0940*/  ISETP.NE.AND P0, PT, R18, R21, PT ;  /* 0x000000151200720c */ /* 0x004fda0003f05270 */
[----:B------:R-:W-:Y:S05]  /*0950*/  @P0 EXIT ;  /* 0x000000000000094d */ /* 0x000fea0003800000 */
.L_x_16:
[----:B------:R-:W-:-:S13]  /*0960*/  ISETP.NE.AND P0, PT, R13, RZ, PT ;  /* 0x000000ff0d00720c */ /* 0x000fda0003f05270 */
[----:B------:R-:W-:Y:S05]  /*0970*/  @!P0 BRA `(.L_x_14) ;  /* 0x0000000000508947 */ /* 0x000fea0003800000 */
[----:B------:R-:W-:Y:S01]  /*0980*/  VIADD R13, R13, 0xffffffff ;  /* 0xffffffff0d0d7836 */ /* 0x000fe20000000000 */
[----:B------:R-:W-:Y:S01]  /*0990*/  MOV R17, R15 ;  /* 0x0000000f00117202 */ /* 0x000fe20000000f00 */
[----:B------:R-:W-:-:S03]  /*09a0*/  IMAD.MOV.U32 R16, RZ, RZ, R14 ;  /* 0x000000ffff107224 */ /* 0x000fc600078e000e */
[----:B------:R-:W-:-:S05]  /*09b0*/  IADD3 R19, P0, PT, R13, R8, RZ ;  /* 0x000000080d137210 */ /* 0x000fca0007f1e0ff */
[----:B------:R-:W-:Y:S02]  /*09c0*/  IMAD.X R21, RZ, RZ, R11, P0 ;  /* 0x000000ffff157224 */ /* 0x000fe400000e060b */
[-C--:B------:R-:W-:Y:S02]  /*09d0*/  IMAD R10, R5, R19.reuse, RZ ;  /* 0x00000013050a7224 */ /* 0x080fe400078e02ff */
[----:B------:R-:W-:-:S04]  /*09e0*/  IMAD.WIDE.U32 R16, R4, R19, R16 ;  /* 0x0000001304107225 */ /* 0x000fc800078e0010 */
[----:B------:R-:W-:Y:S01]  /*09f0*/  IMAD R21, R4, R21, R10 ;  /* 0x0000001504157224 */ /* 0x000fe200078e020a */
[----:B------:R-:W-:Y:S01]  /*0a00*/  LEA R18, P0, R16, UR14, 0x2 ;  /* 0x0000000e10127c11 */ /* 0x000fe2000f8010ff */
[----:B------:R-:W-:Y:S02]  /*0a10*/  IMAD.IADD R19, R13, 0x1, R6 ;  /* 0x000000010d137824 */ /* 0x000fe400078e0206 */
        /* <DEDUP_REMOVED lines=8> */
.L_x_12:
[----:B------:R-:W-:-:S13]  /*0aa0*/  ISETP.NE.AND P0, PT, R14, 0x1, PT ;  /* 0x000000010e00780c */ /* 0x000fda0003f05270 */
[----:B------:R-:W-:Y:S05]  /*0ab0*/  @P0 EXIT ;  /* 0x000000000000094d */ /* 0x000fea0003800000 */
.L_x_14:
[----:B------:R-:W-:Y:S05]  /*0ac0*/  BSYNC.RECONVERGENT B0 ;  /* 0x0000000000007941 */ /* 0x000fea0003800200 */
.L_x_11:
        /* <DEDUP_REMOVED lines=8> */
[----:B------:R-:W-:Y:S02]  /*0b50*/  IMAD.MOV.U32 R6, RZ, RZ, 0xfc00 ;  /* 0x0000fc00ff067424 */ /* 0x000fe400078e00ff */
[----:B0-----:R-:W-:-:S04]  /*0b60*/  IMAD R0, R0, UR4, R9 ;  /* 0x0000000400007c24 */ /* 0x001fc8000f8e0209 */
[----:B------:R-:W-:Y:S01]  /*0b70*/  IMAD R5, R0, R5, R4 ;  /* 0x0000000500057224 */ /* 0x000fe200078e0204 */
[----:B------:R-:W-:-:S03]  /*0b80*/  PRMT R0, R6, 0x7610, R0 ;  /* 0x0000761006007816 */ /* 0x000fc60000000000 */
[----:B-1----:R-:W-:-:S05]  /*0b90*/  IMAD.WIDE R2, R5, 0x2, R2 ;  /* 0x0000000205027825 */ /* 0x002fca00078e0202 */
[----:B------:R-:W-:Y:S01]  /*0ba0*/  STG.E.U16 desc[UR6][R2.64], R0 ;  /* 0x0000000002007986 */ /* 0x000fe2000c101506 */
[----:B------:R-:W-:Y:S05]  /*0bb0*/  EXIT ;  /* 0x000000000000794d */ /* 0x000fea0003800000 */
.L_x_17:
        /* <DEDUP_REMOVED lines=12> */
.L_x_19:


//--------------------- .nv.shared.reserved.0     --------------------------
	.section	.nv.shared.reserved.0,"aw",@nobits
	.weak		__nv_reservedSMEM_offset_0_alias
	.size		__nv_reservedSMEM_offset_0_alias, 0, 64
	.other		__nv_reservedSMEM_offset_0_alias,@"STO_CUDA_RESERVED_SHARED STV_DEFAULT"
__nv_reservedSMEM_offset_0_alias:
	.zero		0
	.zero		64


//--------------------- .nv.constant0._ZN17fastertransformer13ban_bad_wordsIfEEvPT_PKiS4_iiS4_mbiim --------------------------
	.section	.nv.constant0._ZN17fastertransformer13ban_bad_wordsIfEEvPT_PKiS4_iiS4_mbiim,"a",@progbits
	.sectionflags	@""
	.align	4
.nv.constant0._ZN17fastertransformer13ban_bad_wordsIfEEvPT_PKiS4_iiS4_mbiim:
	.zero		968


//--------------------- .nv.constant0._ZN17fastertransformer13ban_bad_wordsI6__halfEEvPT_PKiS5_iiS5_mbiim --------------------------
	.section	.nv.constant0._ZN17fastertransformer13ban_bad_wordsI6__halfEEvPT_PKiS5_iiS5_mbiim,"a",@progbits
	.sectionflags	@""
	.align	4
.nv.constant0._ZN17fastertransformer13ban_bad_wordsI6__halfEEvPT_PKiS5_iiS5_mbiim:
	.zero		968


//--------------------- SYMBOLS --------------------------

	.type		.nv.reservedSmem.offset0,@object
	.size		.nv.reservedSmem.offset0,0x4
